//
// Generated by NVIDIA NVVM Compiler
//
// Compiler Build ID: CL-36424714
// Cuda compilation tools, release 13.0, V13.0.88
// Based on NVVM 20.0.0
//

.version 9.0
.target sm_100
.address_size 64

	// .globl	_Z7kernel1Pj

.visible .entry _Z7kernel1Pj(
	.param .u64 .ptr .align 1 _Z7kernel1Pj_param_0
)
{
	.reg .b32 	%r<6>;
	.reg .b64 	%rd<5>;

	ld.param.u64 	%rd1, [_Z7kernel1Pj_param_0];
	cvta.to.global.u64 	%rd2, %rd1;
	mov.u32 	%r1, %ctaid.x;
	mov.u32 	%r2, %ntid.x;
	mov.u32 	%r3, %tid.x;
	mad.lo.s32 	%r4, %r1, %r2, %r3;
	not.b32 	%r5, %r4;
	mul.wide.s32 	%rd3, %r4, 4;
	add.s64 	%rd4, %rd2, %rd3;
	st.global.u32 	[%rd4], %r5;
	ret;

}


// ===== COMPILED SASS (sm_100) =====

	.target	sm_100

	.elftype	@"ET_EXEC"


//--------------------- .note.nv.tkinfo           --------------------------
	.section	.note.nv.tkinfo,"",@"SHT_NOTE"
	.sectionflags	@"SHF_NOTE_NV_TKINFO"
	.tkinfo
        /*0018*/ 	.word	0x00000002
        /*0030*/ 	.string	""
        /*0030*/ 	.string	"ptxas"
        /*0030*/ 	.string	"Cuda compilation tools, release 13.0, V13.0.88"
        /*0030*/ 	.string	"Build cuda_13.0.r13.0/compiler.36424714_0"
        /*0030*/ 	.string	"-arch sm_100 -m 64 "



//--------------------- .note.nv.cuinfo           --------------------------
	.section	.note.nv.cuinfo,"",@"SHT_NOTE"
	.sectionflags	@"SHF_NOTE_NV_CUINFO"
        /*0018*/ 	.short	0x0002
        /*001a*/ 	.short	0x0064
        /*001c*/ 	.short	0x0082
	.zero		2


//--------------------- .nv.info                  --------------------------
	.section	.nv.info,"",@"SHT_CUDA_INFO"
	.align	4


	//----- nvinfo : EIATTR_REGCOUNT
	.align		4
        /*0000*/ 	.byte	0x04, 0x2f
        /*0002*/ 	.short	(.L_1 - .L_0)
	.align		4
.L_0:
        /*0004*/ 	.word	index@(_Z7kernel1Pj)
        /*0008*/ 	.word	0x00000008


	//----- nvinfo : EIATTR_FRAME_SIZE
	.align		4
.L_1:
        /*000c*/ 	.byte	0x04, 0x11
        /*000e*/ 	.short	(.L_3 - .L_2)
	.align		4
.L_2:
        /*0010*/ 	.word	index@(_Z7kernel1Pj)
        /*0014*/ 	.word	0x00000000


	//----- nvinfo : EIATTR_MIN_STACK_SIZE
	.align		4
.L_3:
        /*0018*/ 	.byte	0x04, 0x12
        /*001a*/ 	.short	(.L_5 - .L_4)
	.align		4
.L_4:
        /*001c*/ 	.word	index@(_Z7kernel1Pj)
        /*0020*/ 	.word	0x00000000
.L_5:


//--------------------- .nv.compat                --------------------------
	.section	.nv.compat,"",@"SHT_CUDA_COMPAT_INFO"
	.align	4
        /*0000*/ 	.byte	0x02, 0x09, 0x00, 0x00, 0x02, 0x02, 0x01, 0x00, 0x02, 0x05, 0x05, 0x00, 0x03, 0x07, 0x01, 0x01
        /*0010*/ 	.byte	0x02, 0x03, 0x00, 0x00, 0x02, 0x06, 0x01, 0x00, 0x04, 0x0b, 0x08, 0x00, 0x09, 0x00, 0x00, 0x00
        /*0020*/ 	.byte	0x00, 0x00, 0x00, 0x00


//--------------------- .nv.info._Z7kernel1Pj     --------------------------
	.section	.nv.info._Z7kernel1Pj,"",@"SHT_CUDA_INFO"
	.sectionflags	@""
	.align	4


	//----- nvinfo : EIATTR_CUDA_API_VERSION
	.align		4
        /*0000*/ 	.byte	0x04, 0x37
        /*0002*/ 	.short	(.L_7 - .L_6)
.L_6:
        /*0004*/ 	.word	0x00000082


	//----- nvinfo : EIATTR_KPARAM_INFO
	.align		4
.L_7:
        /*0008*/ 	.byte	0x04, 0x17
        /*000a*/ 	.short	(.L_9 - .L_8)
.L_8:
        /*000c*/ 	.word	0x00000000
        /*0010*/ 	.short	0x0000
        /*0012*/ 	.short	0x0000
        /*0014*/ 	.byte	0x00, 0xf5, 0x21, 0x00


	//----- nvinfo : EIATTR_SPARSE_MMA_MASK
	.align		4
.L_9:
        /*0018*/ 	.byte	0x03, 0x50
        /*001a*/ 	.short	0x0000


	//----- nvinfo : EIATTR_MAXREG_COUNT
	.align		4
        /*001c*/ 	.byte	0x03, 0x1b
        /*001e*/ 	.short	0x00ff


	//----- nvinfo : EIATTR_MERCURY_ISA_VERSION
	.align		4
        /*0020*/ 	.byte	0x03, 0x5f
        /*0022*/ 	.short	0x0101


	//----- nvinfo : EIATTR_VRC_CTA_INIT_COUNT
	.align		4
        /*0024*/ 	.byte	0x02, 0x4a
	.zero		1
	.zero		1


	//----- nvinfo : EIATTR_EXIT_INSTR_OFFSETS
	.align		4
        /*0028*/ 	.byte	0x04, 0x1c
        /*002a*/ 	.short	(.L_11 - .L_10)


	//   ....[0]....
.L_10:
        /*002c*/ 	.word	0x000000a0


	//----- nvinfo : EIATTR_CBANK_PARAM_SIZE
	.align		4
.L_11:
        /*0030*/ 	.byte	0x03, 0x19
        /*0032*/ 	.short	0x0008


	//----- nvinfo : EIATTR_PARAM_CBANK
	.align		4
        /*0034*/ 	.byte	0x04, 0x0a
        /*0036*/ 	.short	(.L_13 - .L_12)
	.align		4
.L_12:
        /*0038*/ 	.word	index@(.nv.constant0._Z7kernel1Pj)
        /*003c*/ 	.short	0x0380
        /*003e*/ 	.short	0x0008


	//----- nvinfo : EIATTR_SW_WAR
	.align		4
.L_13:
        /*0040*/ 	.byte	0x04, 0x36
        /*0042*/ 	.short	(.L_15 - .L_14)
.L_14:
        /*0044*/ 	.word	0x00000008
.L_15:


//--------------------- .nv.callgraph             --------------------------
	.section	.nv.callgraph,"",@"SHT_CUDA_CALLGRAPH"
	.align	4
	.sectionentsize	8
	.align		4
        /*0000*/ 	.word	0x00000000
	.align		4
        /*0004*/ 	.word	0xffffffff
	.align		4
        /*0008*/ 	.word	0x00000000
	.align		4
        /*000c*/ 	.word	0xfffffffe
	.align		4
        /*0010*/ 	.word	0x00000000
	.align		4
        /*0014*/ 	.word	0xfffffffd
	.align		4
        /*0018*/ 	.word	0x00000000
	.align		4
        /*001c*/ 	.word	0xfffffffc


//--------------------- .text._Z7kernel1Pj        --------------------------
	.section	.text._Z7kernel1Pj,"ax",@progbits
	.align	128
        .global         _Z7kernel1Pj
        .type           _Z7kernel1Pj,@function
        .size           _Z7kernel1Pj,(.L_x_1 - _Z7kernel1Pj)
        .other          _Z7kernel1Pj,@"STO_CUDA_ENTRY STV_DEFAULT"
_Z7kernel1Pj:
.text._Z7kernel1Pj:
[----:B------:R-:W-:Y:S01]  /*0000*/  LDC R1, c[0x0][0x37c] ;  /* 0x0000df00ff017b82 */ /* 0x000fe20000000800 */
[----:B------:R-:W0:Y:S07]  /*0010*/  S2R R0, SR_TID.X ;  /* 0x0000000000007919 */ /* 0x000e2e0000002100 */
[----:B------:R-:W0:Y:S01]  /*0020*/  S2UR UR6, SR_CTAID.X ;  /* 0x00000000000679c3 */ /* 0x000e220000002500 */
[----:B------:R-:W1:Y:S07]  /*0030*/  LDCU.64 UR4, c[0x0][0x358] ;  /* 0x00006b00ff0477ac */ /* 0x000e6e0008000a00 */
[----:B------:R-:W0:Y:S08]  /*0040*/  LDC R5, c[0x0][0x360] ;  /* 0x0000d800ff057b82 */ /* 0x000e300000000800 */
[----:B------:R-:W2:Y:S01]  /*0050*/  LDC.64 R2, c[0x0][0x380] ;  /* 0x0000e000ff027b82 */ /* 0x000ea20000000a00 */
[----:B0-----:R-:W-:-:S04]  /*0060*/  IMAD R5, R5, UR6, R0 ;  /* 0x0000000605057c24 */ /* 0x001fc8000f8e0200 */
[----:B--2---:R-:W-:Y:S01]  /*0070*/  IMAD.WIDE R2, R5, 0x4, R2 ;  /* 0x0000000405027825 */ /* 0x004fe200078e0202 */
[----:B------:R-:W-:-:S05]  /*0080*/  LOP3.LUT R5, RZ, R5, RZ, 0x33, !PT ;  /* 0x00000005ff057212 */ /* 0x000fca00078e33ff */
[----:B-1----:R-:W-:Y:S01]  /*0090*/  STG.E desc[UR4][R2.64], R5 ;  /* 0x0000000502007986 */ /* 0x002fe2000c101904 */
[----:B------:R-:W-:Y:S05]  /*00a0*/  EXIT ;  /* 0x000000000000794d */ /* 0x000fea0003800000 */
.L_x_0:
[----:B------:R-:W-:-:S00]  /*00b0*/  BRA `(.L_x_0) ;  /* 0xfffffffc00fc7947 */ /* 0x000fc0000383ffff */
[----:B------:R-:W-:-:S00]  /*00c0*/  NOP ;  /* 0x0000000000007918 */ /* 0x000fc00000000000 */
        /* <DEDUP_REMOVED lines=11> */
.L_x_1:


//--------------------- .nv.shared.reserved.0     --------------------------
	.section	.nv.shared.reserved.0,"aw",@nobits
	.weak		__nv_reservedSMEM_offset_0_alias
	.size		__nv_reservedSMEM_offset_0_alias, 0, 64
	.other		__nv_reservedSMEM_offset_0_alias,@"STO_CUDA_RESERVED_SHARED STV_DEFAULT"
__nv_reservedSMEM_offset_0_alias:
	.zero		0
	.zero		64


//--------------------- .nv.constant0._Z7kernel1Pj --------------------------
	.section	.nv.constant0._Z7kernel1Pj,"a",@progbits
	.sectionflags	@""
	.align	4
.nv.constant0._Z7kernel1Pj:
	.zero		904


//--------------------- SYMBOLS --------------------------

	.type		.nv.reservedSmem.offset0,@object
	.size		.nv.reservedSmem.offset0,0x4
